	.headerflags	@"EF_CUDA_TEXMODE_UNIFIED EF_CUDA_64BIT_ADDRESS EF_CUDA_ACCELERATORS EF_CUDA_SM90 EF_CUDA_VIRTUAL_SM(EF_CUDA_SM90)"
	.elftype	@"ET_EXEC"


//--------------------- .nv.info                  --------------------------
	.section	.nv.info,"",@"SHT_CUDA_INFO"
	.align	4


	//----- nvinfo : EIATTR_REGCOUNT
	.align		4
        /*0000*/ 	.byte	0x04, 0x2f
        /*0002*/ 	.short	(.L_1 - .L_0)
	.align		4
.L_0:
        /*0004*/ 	.word	index@(triton_poi_fused_clone_4)
        /*0008*/ 	.word	0x0000000e


	//----- nvinfo : EIATTR_MIN_STACK_SIZE
	.align		4
.L_1:
        /*000c*/ 	.byte	0x04, 0x12
        /*000e*/ 	.short	(.L_3 - .L_2)
	.align		4
.L_2:
        /*0010*/ 	.word	index@(triton_poi_fused_clone_4)
        /*0014*/ 	.word	0x00000000


	//----- nvinfo : EIATTR_FRAME_SIZE
	.align		4
.L_3:
        /*0018*/ 	.byte	0x04, 0x11
        /*001a*/ 	.short	(.L_5 - .L_4)
	.align		4
.L_4:
        /*001c*/ 	.word	index@(triton_poi_fused_clone_4)
        /*0020*/ 	.word	0x00000000


	//----- nvinfo : EIATTR_MIN_STACK_SIZE
	.align		4
.L_5:
        /*0024*/ 	.byte	0x04, 0x12
        /*0026*/ 	.short	(.L_7 - .L_6)
	.align		4
.L_6:
        /*0028*/ 	.word	index@(triton_poi_fused_clone_4)
        /*002c*/ 	.word	0x00000000
.L_7:


//--------------------- .nv.info.triton_poi_fused_clone_4 --------------------------
	.section	.nv.info.triton_poi_fused_clone_4,"",@"SHT_CUDA_INFO"
	.sectionflags	@""
	.align	4


	//----- nvinfo : EIATTR_CUDA_API_VERSION
	.align		4
        /*0000*/ 	.byte	0x04, 0x37
        /*0002*/ 	.short	(.L_9 - .L_8)
.L_8:
        /*0004*/ 	.word	0x0000007c


	//----- nvinfo : EIATTR_KPARAM_INFO
	.align		4
.L_9:
        /*0008*/ 	.byte	0x04, 0x17
        /*000a*/ 	.short	(.L_11 - .L_10)
.L_10:
        /*000c*/ 	.word	0x00000000
        /*0010*/ 	.short	0x0003
        /*0012*/ 	.short	0x0018
        /*0014*/ 	.byte	0x00, 0xf0, 0x11, 0x00


	//----- nvinfo : EIATTR_KPARAM_INFO
	.align		4
.L_11:
        /*0018*/ 	.byte	0x04, 0x17
        /*001a*/ 	.short	(.L_13 - .L_12)
.L_12:
        /*001c*/ 	.word	0x00000000
        /*0020*/ 	.short	0x0002
        /*0022*/ 	.short	0x0010
        /*0024*/ 	.byte	0x00, 0xf4, 0x21, 0x00


	//----- nvinfo : EIATTR_KPARAM_INFO
	.align		4
.L_13:
        /*0028*/ 	.byte	0x04, 0x17
        /*002a*/ 	.short	(.L_15 - .L_14)
.L_14:
        /*002c*/ 	.word	0x00000000
        /*0030*/ 	.short	0x0001
        /*0032*/ 	.short	0x0008
        /*0034*/ 	.byte	0x00, 0xf4, 0x21, 0x00


	//----- nvinfo : EIATTR_KPARAM_INFO
	.align		4
.L_15:
        /*0038*/ 	.byte	0x04, 0x17
        /*003a*/ 	.short	(.L_17 - .L_16)
.L_16:
        /*003c*/ 	.word	0x00000000
        /*0040*/ 	.short	0x0000
        /*0042*/ 	.short	0x0000
        /*0044*/ 	.byte	0x00, 0xf4, 0x21, 0x00


	//----- nvinfo : EIATTR_SPARSE_MMA_MASK
	.align		4
.L_17:
        /*0048*/ 	.byte	0x03, 0x50
        /*004a*/ 	.short	0x0000


	//----- nvinfo : EIATTR_MAXREG_COUNT
	.align		4
        /*004c*/ 	.byte	0x03, 0x1b
        /*004e*/ 	.short	0x00ff


	//----- nvinfo : EIATTR_EXIT_INSTR_OFFSETS
	.align		4
        /*0050*/ 	.byte	0x04, 0x1c
        /*0052*/ 	.short	(.L_19 - .L_18)


	//   ....[0]....
.L_18:
        /*0054*/ 	.word	0x00000210


	//   ....[1]....
        /*0058*/ 	.word	0x00000230


	//----- nvinfo : EIATTR_REQNTID
	.align		4
.L_19:
        /*005c*/ 	.byte	0x04, 0x10
        /*005e*/ 	.short	(.L_21 - .L_20)
.L_20:
        /*0060*/ 	.word	0x00000080
        /*0064*/ 	.word	0x00000001
        /*0068*/ 	.word	0x00000001


	//----- nvinfo : EIATTR_CBANK_PARAM_SIZE
	.align		4
.L_21:
        /*006c*/ 	.byte	0x03, 0x19
        /*006e*/ 	.short	0x001c


	//----- nvinfo : EIATTR_PARAM_CBANK
	.align		4
        /*0070*/ 	.byte	0x04, 0x0a
        /*0072*/ 	.short	(.L_23 - .L_22)
	.align		4
.L_22:
        /*0074*/ 	.word	index@(.nv.constant0.triton_poi_fused_clone_4)
        /*0078*/ 	.short	0x0210
        /*007a*/ 	.short	0x001c


	//----- nvinfo : EIATTR_SW_WAR
	.align		4
.L_23:
        /*007c*/ 	.byte	0x04, 0x36
        /*007e*/ 	.short	(.L_25 - .L_24)
.L_24:
        /*0080*/ 	.word	0x00000008
.L_25:


//--------------------- .nv.callgraph             --------------------------
	.section	.nv.callgraph,"",@"SHT_CUDA_CALLGRAPH"
	.align	4
	.sectionentsize	8
	.align		4
        /*0000*/ 	.word	0x00000000
	.align		4
        /*0004*/ 	.word	0xffffffff
	.align		4
        /*0008*/ 	.word	0x00000000
	.align		4
        /*000c*/ 	.word	0xfffffffe
	.align		4
        /*0010*/ 	.word	0x00000000
	.align		4
        /*0014*/ 	.word	0xfffffffd
	.align		4
        /*0018*/ 	.word	0x00000000
	.align		4
        /*001c*/ 	.word	0xfffffffc


//--------------------- .text.triton_poi_fused_clone_4 --------------------------
	.section	.text.triton_poi_fused_clone_4,"ax",@progbits
	.align	128
        .global         triton_poi_fused_clone_4
        .type           triton_poi_fused_clone_4,@function
        .size           triton_poi_fused_clone_4,(.L_x_1 - triton_poi_fused_clone_4)
        .other          triton_poi_fused_clone_4,@"STO_CUDA_ENTRY STV_DEFAULT"
triton_poi_fused_clone_4:
.text.triton_poi_fused_clone_4:
[----:B------:R-:W0:Y:S02]  /*0000*/  LDC R1, c[0x0][0x28] ;  /* 0x00000a00ff017b82 */ /* 0x000e240000000800 */
[----:B------:R-:W1:Y:S01]  /*0010*/  S2R R0, SR_TID.X ;  /* 0x0000000000007919 */ /* 0x000e620000002100 */
[----:B------:R-:W2:Y:S01]  /*0020*/  LDC.64 R4, c[0x0][0x218] ;  /* 0x00008600ff047b82 */ /* 0x000ea20000000a00 */
[----:B------:R-:W-:Y:S01]  /*0030*/  ULDC.64 UR4, c[0x0][0x208] ;  /* 0x0000820000047ab9 */ /* 0x000fe20000000a00 */
[----:B------:R-:W3:Y:S01]  /*0040*/  S2R R3, SR_CTAID.X ;  /* 0x0000000000037919 */ /* 0x000ee20000002500 */
[----:B-1----:R-:W-:Y:S02]  /*0050*/  LOP3.LUT R0, R0, 0x7f, RZ, 0xc0, !PT ;  /* 0x0000007f00007812 */ /* 0x002fe400078ec0ff */
[----:B---3--:R-:W-:-:S03]  /*0060*/  SHF.R.S32.HI R8, RZ, 0x18, R3 ;  /* 0x00000018ff087819 */ /* 0x008fc60000011403 */
[----:B------:R-:W-:Y:S02]  /*0070*/  IMAD R9, R3, 0x80, R0 ;  /* 0x0000008003097824 */ /* 0x000fe400078e0200 */
[----:B------:R-:W1:Y:S01]  /*0080*/  LDC.64 R2, c[0x0][0x210] ;  /* 0x00008400ff027b82 */ /* 0x000e620000000a00 */
[----:B------:R-:W-:Y:S02]  /*0090*/  SGXT R8, R8, 0x1 ;  /* 0x000000010808781a */ /* 0x000fe40000000200 */
[----:B------:R-:W-:Y:S02]  /*00a0*/  SHF.R.S32.HI R0, RZ, 0x1f, R9 ;  /* 0x0000001fff007819 */ /* 0x000fe40000011409 */
[-C--:B------:R-:W-:Y:S02]  /*00b0*/  LEA.HI R8, R8, R9.reuse, RZ, 0x8 ;  /* 0x0000000908087211 */ /* 0x080fe400078f40ff */
[----:B------:R-:W-:Y:S02]  /*00c0*/  LEA.HI R0, R0, R9, RZ, 0x2 ;  /* 0x0000000900007211 */ /* 0x000fe400078f10ff */
[----:B------:R-:W-:-:S02]  /*00d0*/  SHF.R.S32.HI R11, RZ, 0x8, R8 ;  /* 0x00000008ff0b7819 */ /* 0x000fc40000011408 */
[--C-:B------:R-:W-:Y:S02]  /*00e0*/  SHF.R.S32.HI R6, RZ, 0x2, R0.reuse ;  /* 0x00000002ff067819 */ /* 0x100fe40000011400 */
[----:B------:R-:W-:Y:S02]  /*00f0*/  SHF.R.S32.HI R7, RZ, 0x1f, R0 ;  /* 0x0000001fff077819 */ /* 0x000fe40000011400 */
[----:B------:R-:W-:Y:S02]  /*0100*/  LOP3.LUT R0, R0, 0xfffffffc, RZ, 0xc0, !PT ;  /* 0xfffffffc00007812 */ /* 0x000fe400078ec0ff */
[----:B------:R-:W-:Y:S02]  /*0110*/  LEA.HI R7, R7, R6, RZ, 0x6 ;  /* 0x0000000607077211 */ /* 0x000fe400078f30ff */
[C---:B------:R-:W-:Y:S01]  /*0120*/  ISETP.GE.AND P0, PT, R9.reuse, 0x300, PT ;  /* 0x000003000900780c */ /* 0x040fe20003f06270 */
[----:B------:R-:W-:Y:S01]  /*0130*/  IMAD.IADD R0, R9, 0x1, -R0 ;  /* 0x0000000109007824 */ /* 0x000fe200078e0a00 */
[----:B------:R-:W-:-:S03]  /*0140*/  LOP3.LUT R7, R7, 0xffffffc0, RZ, 0xc0, !PT ;  /* 0xffffffc007077812 */ /* 0x000fc600078ec0ff */
[----:B------:R-:W-:Y:S02]  /*0150*/  IMAD R0, R11, 0x4, R0 ;  /* 0x000000040b007824 */ /* 0x000fe400078e0200 */
[----:B------:R-:W-:Y:S02]  /*0160*/  IMAD.IADD R7, R6, 0x1, -R7 ;  /* 0x0000000106077824 */ /* 0x000fe400078e0a07 */
[----:B--2---:R-:W-:-:S04]  /*0170*/  IMAD.WIDE R4, R0, 0x4, R4 ;  /* 0x0000000400047825 */ /* 0x004fc800078e0204 */
[----:B------:R-:W-:Y:S02]  /*0180*/  IMAD R7, R7, 0xc, R0 ;  /* 0x0000000c07077824 */ /* 0x000fe400078e0200 */
[----:B------:R-:W-:Y:S02]  /*0190*/  IMAD.MOV.U32 R11, RZ, RZ, RZ ;  /* 0x000000ffff0b7224 */ /* 0x000fe400078e00ff */
[----:B------:R-:W-:Y:S02]  /*01a0*/  IMAD.MOV.U32 R0, RZ, RZ, RZ ;  /* 0x000000ffff007224 */ /* 0x000fe400078e00ff */
[----:B-1----:R-:W-:Y:S02]  /*01b0*/  IMAD.WIDE R2, R7, 0x4, R2 ;  /* 0x0000000407027825 */ /* 0x002fe400078e0202 */
[----:B------:R-:W2:Y:S01]  /*01c0*/  @!P0 LDG.E.EL R11, desc[UR4][R4.64] ;  /* 0x00000004040b8981 */ /* 0x000ea2000c2e1900 */
[----:B------:R-:W1:Y:S03]  /*01d0*/  LDC.64 R6, c[0x0][0x220] ;  /* 0x00008800ff067b82 */ /* 0x000e660000000a00 */
[----:B------:R-:W2:Y:S01]  /*01e0*/  @!P0 LDG.E R0, desc[UR4][R2.64] ;  /* 0x0000000402008981 */ /* 0x000ea2000c1e1900 */
[----:B-1----:R-:W-:-:S04]  /*01f0*/  IMAD.WIDE R6, R9, 0x4, R6 ;  /* 0x0000000409067825 */ /* 0x002fc800078e0206 */
[----:B--2---:R-:W-:Y:S01]  /*0200*/  FADD R11, R11, R0 ;  /* 0x000000000b0b7221 */ /* 0x004fe20000000000 */
[----:B------:R-:W-:Y:S06]  /*0210*/  @P0 EXIT ;  /* 0x000000000000094d */ /* 0x000fec0003800000 */
[----:B------:R-:W-:Y:S01]  /*0220*/  STG.E desc[UR4][R6.64], R11 ;  /* 0x0000000b06007986 */ /* 0x000fe2000c101904 */
[----:B------:R-:W-:Y:S05]  /*0230*/  EXIT ;  /* 0x000000000000794d */ /* 0x000fea0003800000 */
.L_x_0:
[----:B------:R-:W-:-:S00]  /*0240*/  BRA `(.L_x_0) ;  /* 0xfffffffc00fc7947 */ /* 0x000fc0000383ffff */
[----:B------:R-:W-:-:S00]  /*0250*/  NOP ;  /* 0x0000000000007918 */ /* 0x000fc00000000000 */
        /* <DEDUP_REMOVED lines=10> */
.L_x_1:


//--------------------- .nv.constant0.triton_poi_fused_clone_4 --------------------------
	.section	.nv.constant0.triton_poi_fused_clone_4,"a",@progbits
	.sectionflags	@""
	.align	4
.nv.constant0.triton_poi_fused_clone_4:
	.zero		556
